	.headerflags	@"EF_CUDA_TEXMODE_UNIFIED EF_CUDA_64BIT_ADDRESS EF_CUDA_ACCELERATORS EF_CUDA_SM90 EF_CUDA_VIRTUAL_SM(EF_CUDA_SM90)"
	.elftype	@"ET_EXEC"


//--------------------- .nv.info                  --------------------------
	.section	.nv.info,"",@"SHT_CUDA_INFO"
	.align	4


	//----- nvinfo : EIATTR_REGCOUNT
	.align		4
        /*0000*/ 	.byte	0x04, 0x2f
        /*0002*/ 	.short	(.L_3 - .L_2)
	.align		4
.L_2:
        /*0004*/ 	.word	index@(triton_poi_fused__native_batch_norm_legit_no_training_relu_13)
        /*0008*/ 	.word	0x00000011


	//----- nvinfo : EIATTR_MIN_STACK_SIZE
	.align		4
.L_3:
        /*000c*/ 	.byte	0x04, 0x12
        /*000e*/ 	.short	(.L_5 - .L_4)
	.align		4
.L_4:
        /*0010*/ 	.word	index@(triton_poi_fused__native_batch_norm_legit_no_training_relu_13)
        /*0014*/ 	.word	0x00000000


	//----- nvinfo : EIATTR_FRAME_SIZE
	.align		4
.L_5:
        /*0018*/ 	.byte	0x04, 0x11
        /*001a*/ 	.short	(.L_7 - .L_6)
	.align		4
.L_6:
        /*001c*/ 	.word	index@(triton_poi_fused__native_batch_norm_legit_no_training_relu_13)
        /*0020*/ 	.word	0x00000000


	//----- nvinfo : EIATTR_MIN_STACK_SIZE
	.align		4
.L_7:
        /*0024*/ 	.byte	0x04, 0x12
        /*0026*/ 	.short	(.L_9 - .L_8)
	.align		4
.L_8:
        /*0028*/ 	.word	index@(triton_poi_fused__native_batch_norm_legit_no_training_relu_13)
        /*002c*/ 	.word	0x00000000
.L_9:


//--------------------- .nv.info.triton_poi_fused__native_batch_norm_legit_no_training_relu_13 --------------------------
	.section	.nv.info.triton_poi_fused__native_batch_norm_legit_no_training_relu_13,"",@"SHT_CUDA_INFO"
	.sectionflags	@""
	.align	4


	//----- nvinfo : EIATTR_CUDA_API_VERSION
	.align		4
        /*0000*/ 	.byte	0x04, 0x37
        /*0002*/ 	.short	(.L_11 - .L_10)
.L_10:
        /*0004*/ 	.word	0x0000007c


	//----- nvinfo : EIATTR_KPARAM_INFO
	.align		4
.L_11:
        /*0008*/ 	.byte	0x04, 0x17
        /*000a*/ 	.short	(.L_13 - .L_12)
.L_12:
        /*000c*/ 	.word	0x00000000
        /*0010*/ 	.short	0x0006
        /*0012*/ 	.short	0x0030
        /*0014*/ 	.byte	0x00, 0xf0, 0x11, 0x00


	//----- nvinfo : EIATTR_KPARAM_INFO
	.align		4
.L_13:
        /*0018*/ 	.byte	0x04, 0x17
        /*001a*/ 	.short	(.L_15 - .L_14)
.L_14:
        /*001c*/ 	.word	0x00000000
        /*0020*/ 	.short	0x0005
        /*0022*/ 	.short	0x0028
        /*0024*/ 	.byte	0x00, 0xf4, 0x21, 0x00


	//----- nvinfo : EIATTR_KPARAM_INFO
	.align		4
.L_15:
        /*0028*/ 	.byte	0x04, 0x17
        /*002a*/ 	.short	(.L_17 - .L_16)
.L_16:
        /*002c*/ 	.word	0x00000000
        /*0030*/ 	.short	0x0004
        /*0032*/ 	.short	0x0020
        /*0034*/ 	.byte	0x00, 0xf4, 0x21, 0x00


	//----- nvinfo : EIATTR_KPARAM_INFO
	.align		4
.L_17:
        /*0038*/ 	.byte	0x04, 0x17
        /*003a*/ 	.short	(.L_19 - .L_18)
.L_18:
        /*003c*/ 	.word	0x00000000
        /*0040*/ 	.short	0x0003
        /*0042*/ 	.short	0x0018
        /*0044*/ 	.byte	0x00, 0xf4, 0x21, 0x00


	//----- nvinfo : EIATTR_KPARAM_INFO
	.align		4
.L_19:
        /*0048*/ 	.byte	0x04, 0x17
        /*004a*/ 	.short	(.L_21 - .L_20)
.L_20:
        /*004c*/ 	.word	0x00000000
        /*0050*/ 	.short	0x0002
        /*0052*/ 	.short	0x0010
        /*0054*/ 	.byte	0x00, 0xf4, 0x21, 0x00


	//----- nvinfo : EIATTR_KPARAM_INFO
	.align		4
.L_21:
        /*0058*/ 	.byte	0x04, 0x17
        /*005a*/ 	.short	(.L_23 - .L_22)
.L_22:
        /*005c*/ 	.word	0x00000000
        /*0060*/ 	.short	0x0001
        /*0062*/ 	.short	0x0008
        /*0064*/ 	.byte	0x00, 0xf4, 0x21, 0x00


	//----- nvinfo : EIATTR_KPARAM_INFO
	.align		4
.L_23:
        /*0068*/ 	.byte	0x04, 0x17
        /*006a*/ 	.short	(.L_25 - .L_24)
.L_24:
        /*006c*/ 	.word	0x00000000
        /*0070*/ 	.short	0x0000
        /*0072*/ 	.short	0x0000
        /*0074*/ 	.byte	0x00, 0xf4, 0x21, 0x00


	//----- nvinfo : EIATTR_SPARSE_MMA_MASK
	.align		4
.L_25:
        /*0078*/ 	.byte	0x03, 0x50
        /*007a*/ 	.short	0x0000


	//----- nvinfo : EIATTR_MAXREG_COUNT
	.align		4
        /*007c*/ 	.byte	0x03, 0x1b
        /*007e*/ 	.short	0x00ff


	//----- nvinfo : EIATTR_EXIT_INSTR_OFFSETS
	.align		4
        /*0080*/ 	.byte	0x04, 0x1c
        /*0082*/ 	.short	(.L_27 - .L_26)


	//   ....[0]....
.L_26:
        /*0084*/ 	.word	0x00000360


	//----- nvinfo : EIATTR_REQNTID
	.align		4
.L_27:
        /*0088*/ 	.byte	0x04, 0x10
        /*008a*/ 	.short	(.L_29 - .L_28)
.L_28:
        /*008c*/ 	.word	0x00000100
        /*0090*/ 	.word	0x00000001
        /*0094*/ 	.word	0x00000001


	//----- nvinfo : EIATTR_CBANK_PARAM_SIZE
	.align		4
.L_29:
        /*0098*/ 	.byte	0x03, 0x19
        /*009a*/ 	.short	0x0034


	//----- nvinfo : EIATTR_PARAM_CBANK
	.align		4
        /*009c*/ 	.byte	0x04, 0x0a
        /*009e*/ 	.short	(.L_31 - .L_30)
	.align		4
.L_30:
        /*00a0*/ 	.word	index@(.nv.constant0.triton_poi_fused__native_batch_norm_legit_no_training_relu_13)
        /*00a4*/ 	.short	0x0210
        /*00a6*/ 	.short	0x0034


	//----- nvinfo : EIATTR_SW_WAR
	.align		4
.L_31:
        /*00a8*/ 	.byte	0x04, 0x36
        /*00aa*/ 	.short	(.L_33 - .L_32)
.L_32:
        /*00ac*/ 	.word	0x00000008
.L_33:


//--------------------- .nv.callgraph             --------------------------
	.section	.nv.callgraph,"",@"SHT_CUDA_CALLGRAPH"
	.align	4
	.sectionentsize	8
	.align		4
        /*0000*/ 	.word	0x00000000
	.align		4
        /*0004*/ 	.word	0xffffffff
	.align		4
        /*0008*/ 	.word	0x00000000
	.align		4
        /*000c*/ 	.word	0xfffffffe
	.align		4
        /*0010*/ 	.word	0x00000000
	.align		4
        /*0014*/ 	.word	0xfffffffd
	.align		4
        /*0018*/ 	.word	0x00000000
	.align		4
        /*001c*/ 	.word	0xfffffffc


//--------------------- .nv.constant4             --------------------------
	.section	.nv.constant4,"a",@progbits
	.align	8
	.align		8
.nv.constant4:
        /*0000*/ 	.dword	_$_str
	.align		8
        /*0008*/ 	.dword	_$_str_$_2


//--------------------- .text.triton_poi_fused__native_batch_norm_legit_no_training_relu_13 --------------------------
	.section	.text.triton_poi_fused__native_batch_norm_legit_no_training_relu_13,"ax",@progbits
	.align	128
        .global         triton_poi_fused__native_batch_norm_legit_no_training_relu_13
        .type           triton_poi_fused__native_batch_norm_legit_no_training_relu_13,@function
        .size           triton_poi_fused__native_batch_norm_legit_no_training_relu_13,(.L_x_1 - triton_poi_fused__native_batch_norm_legit_no_training_relu_13)
        .other          triton_poi_fused__native_batch_norm_legit_no_training_relu_13,@"STO_CUDA_ENTRY STV_DEFAULT"
triton_poi_fused__native_batch_norm_legit_no_training_relu_13:
.text.triton_poi_fused__native_batch_norm_legit_no_training_relu_13:
[----:B------:R-:W-:Y:S01]  /*0000*/  LDC R1, c[0x0][0x28] ;  /* 0x00000a00ff017b82 */ /* 0x000fe20000000800 */
[----:B------:R-:W1:Y:S07]  /*0010*/  S2R R0, SR_TID.X ;  /* 0x0000000000007919 */ /* 0x000e6e0000002100 */
[----:B------:R-:W2:Y:S01]  /*0020*/  LDC.64 R6, c[0x0][0x220] ;  /* 0x00008800ff067b82 */ /* 0x000ea20000000a00 */
[----:B------:R-:W-:Y:S01]  /*0030*/  ULDC.64 UR4, c[0x0][0x208] ;  /* 0x0000820000047ab9 */ /* 0x000fe20000000a00 */
[----:B------:R-:W3:Y:S06]  /*0040*/  S2R R5, SR_CTAID.X ;  /* 0x0000000000057919 */ /* 0x000eec0000002500 */
[----:B------:R-:W4:Y:S08]  /*0050*/  LDC.64 R8, c[0x0][0x228] ;  /* 0x00008a00ff087b82 */ /* 0x000f300000000a00 */
[----:B------:R-:W5:Y:S01]  /*0060*/  LDC.64 R10, c[0x0][0x230] ;  /* 0x00008c00ff0a7b82 */ /* 0x000f620000000a00 */
[----:B-1----:R-:W-:-:S02]  /*0070*/  SHF.L.U32 R0, R0, 0x1, RZ ;  /* 0x0000000100007819 */ /* 0x002fc400000006ff */
[----:B---3--:R-:W-:Y:S02]  /*0080*/  SHF.R.S32.HI R3, RZ, 0x16, R5 ;  /* 0x00000016ff037819 */ /* 0x008fe40000011405 */
[----:B------:R-:W-:Y:S02]  /*0090*/  LOP3.LUT R0, R0, 0x1fe, RZ, 0xc0, !PT ;  /* 0x000001fe00007812 */ /* 0x000fe400078ec0ff */
[----:B------:R-:W-:Y:S02]  /*00a0*/  SGXT R3, R3, 0x1 ;  /* 0x000000010303781a */ /* 0x000fe40000000200 */
[----:B------:R-:W-:-:S04]  /*00b0*/  LEA R0, R5, R0, 0x9 ;  /* 0x0000000005007211 */ /* 0x000fc800078e48ff */
[----:B------:R-:W-:-:S04]  /*00c0*/  LEA.HI R3, R3, R0, RZ, 0xc ;  /* 0x0000000003037211 */ /* 0x000fc800078f60ff */
[----:B------:R-:W-:-:S05]  /*00d0*/  SHF.R.S32.HI R3, RZ, 0xc, R3 ;  /* 0x0000000cff037819 */ /* 0x000fca0000011403 */
[----:B------:R-:W-:-:S05]  /*00e0*/  IMAD.HI R2, R3, 0x3e0f83e1, RZ ;  /* 0x3e0f83e103027827 */ /* 0x000fca00078e02ff */
[----:B------:R-:W-:-:S04]  /*00f0*/  SHF.R.U32.HI R5, RZ, 0x1f, R2 ;  /* 0x0000001fff057819 */ /* 0x000fc80000011602 */
[----:B------:R-:W-:Y:S02]  /*0100*/  LEA.HI.SX32 R2, R2, R5, 0x1b ;  /* 0x0000000502027211 */ /* 0x000fe400078fdaff */
[----:B------:R-:W1:Y:S03]  /*0110*/  LDC.64 R4, c[0x0][0x218] ;  /* 0x00008600ff047b82 */ /* 0x000e660000000a00 */
[----:B------:R-:W-:-:S04]  /*0120*/  IMAD R13, R2, -0x84, R3 ;  /* 0xffffff7c020d7824 */ /* 0x000fc800078e0203 */
[C---:B--2---:R-:W-:Y:S01]  /*0130*/  IMAD.WIDE R6, R13.reuse, 0x4, R6 ;  /* 0x000000040d067825 */ /* 0x044fe200078e0206 */
[----:B------:R-:W2:Y:S05]  /*0140*/  LDC.64 R2, c[0x0][0x210] ;  /* 0x00008400ff027b82 */ /* 0x000eaa0000000a00 */
[----:B------:R-:W3:Y:S01]  /*0150*/  LDG.E.EL R6, desc[UR4][R6.64] ;  /* 0x0000000406067981 */ /* 0x000ee2000c2e1900 */
[----:B----4-:R-:W-:-:S04]  /*0160*/  IMAD.WIDE R8, R13, 0x4, R8 ;  /* 0x000000040d087825 */ /* 0x010fc800078e0208 */
[C---:B-----5:R-:W-:Y:S02]  /*0170*/  IMAD.WIDE R10, R13.reuse, 0x4, R10 ;  /* 0x000000040d0a7825 */ /* 0x060fe400078e020a */
[----:B------:R-:W4:Y:S02]  /*0180*/  LDG.E.EL R8, desc[UR4][R8.64] ;  /* 0x0000000408087981 */ /* 0x000f24000c2e1900 */
[----:B-1----:R-:W-:Y:S02]  /*0190*/  IMAD.WIDE R4, R13, 0x4, R4 ;  /* 0x000000040d047825 */ /* 0x002fe400078e0204 */
[----:B------:R-:W4:Y:S04]  /*01a0*/  LDG.E.EL R11, desc[UR4][R10.64] ;  /* 0x000000040a0b7981 */ /* 0x000f28000c2e1900 */
[----:B------:R1:W5:Y:S01]  /*01b0*/  LDG.E.EL R12, desc[UR4][R4.64] ;  /* 0x00000004040c7981 */ /* 0x000362000c2e1900 */
[----:B--2---:R-:W-:-:S06]  /*01c0*/  IMAD.WIDE R2, R0, 0x4, R2 ;  /* 0x0000000400027825 */ /* 0x004fcc00078e0202 */
[----:B------:R-:W5:Y:S01]  /*01d0*/  LDG.E.64 R2, desc[UR4][R2.64] ;  /* 0x0000000402027981 */ /* 0x000f62000c1e1b00 */
[----:B------:R-:W-:Y:S01]  /*01e0*/  HFMA2.MMA R14, -RZ, RZ, 1.625, 0 ;  /* 0x3e800000ff0e7435 */ /* 0x000fe200000001ff */
[----:B-1----:R-:W1:Y:S02]  /*01f0*/  LDC.64 R4, c[0x0][0x238] ;  /* 0x00008e00ff047b82 */ /* 0x002e640000000a00 */
[----:B-1----:R-:W-:-:S04]  /*0200*/  IMAD.WIDE R4, R0, 0x4, R4 ;  /* 0x0000000400047825 */ /* 0x002fc800078e0204 */
[----:B---3--:R-:W-:-:S04]  /*0210*/  FADD R6, R6, 9.9999997473787516356e-06 ;  /* 0x3727c5ac06067421 */ /* 0x008fc80000000000 */
[----:B------:R-:W1:Y:S02]  /*0220*/  MUFU.SQRT R7, R6 ;  /* 0x0000000600077308 */ /* 0x000e640000002000 */
[C---:B-1----:R-:W-:Y:S02]  /*0230*/  FSETP.GT.AND P0, PT, R7.reuse, 8.50705917302346158658e+37, PT ;  /* 0x7e8000000700780b */ /* 0x042fe40003f04000 */
[----:B------:R-:W-:-:S11]  /*0240*/  FSETP.GEU.AND P1, PT, R7, 1.175494350822287508e-38, PT ;  /* 0x008000000700780b */ /* 0x000fd60003f2e000 */
[----:B------:R-:W-:-:S04]  /*0250*/  @P0 FMUL R7, R7, 0.25 ;  /* 0x3e80000007070820 */ /* 0x000fc80000400000 */
[----:B------:R-:W-:-:S06]  /*0260*/  @!P1 FMUL R7, R7, 16777216 ;  /* 0x4b80000007079820 */ /* 0x000fcc0000400000 */
[----:B------:R-:W1:Y:S01]  /*0270*/  MUFU.RCP R7, R7 ;  /* 0x0000000700077308 */ /* 0x000e620000001000 */
[----:B------:R-:W-:Y:S01]  /*0280*/  FSEL R14, R14, 1, P0 ;  /* 0x3f8000000e0e7808 */ /* 0x000fe20000000000 */
[----:B-----5:R-:W-:-:S04]  /*0290*/  FADD R2, R2, -R12 ;  /* 0x8000000c02027221 */ /* 0x020fc80000000000 */
[----:B------:R-:W-:Y:S01]  /*02a0*/  @!P1 FMUL R14, R14, 16777216 ;  /* 0x4b8000000e0e9820 */ /* 0x000fe20000400000 */
[----:B------:R-:W-:-:S03]  /*02b0*/  FADD R3, R3, -R12 ;  /* 0x8000000c03037221 */ /* 0x000fc60000000000 */
[----:B-1----:R-:W-:-:S04]  /*02c0*/  FMUL R14, R7, R14 ;  /* 0x0000000e070e7220 */ /* 0x002fc80000400000 */
[-C--:B------:R-:W-:Y:S01]  /*02d0*/  FMUL R2, R2, R14.reuse ;  /* 0x0000000e02027220 */ /* 0x080fe20000400000 */
[----:B------:R-:W-:-:S03]  /*02e0*/  FMUL R14, R3, R14 ;  /* 0x0000000e030e7220 */ /* 0x000fc60000400000 */
[C-C-:B----4-:R-:W-:Y:S01]  /*02f0*/  FFMA R2, R8.reuse, R2, R11.reuse ;  /* 0x0000000208027223 */ /* 0x150fe2000000000b */
[----:B------:R-:W-:-:S04]  /*0300*/  FFMA R14, R8, R14, R11 ;  /* 0x0000000e080e7223 */ /* 0x000fc8000000000b */
[----:B------:R-:W-:Y:S02]  /*0310*/  FSETP.GEU.AND P0, PT, R2, RZ, PT ;  /* 0x000000ff0200720b */ /* 0x000fe40003f0e000 */
[----:B------:R-:W-:Y:S02]  /*0320*/  FSETP.GEU.AND P1, PT, R14, RZ, PT ;  /* 0x000000ff0e00720b */ /* 0x000fe40003f2e000 */
[----:B------:R-:W-:Y:S02]  /*0330*/  FSEL R2, R2, RZ, P0 ;  /* 0x000000ff02027208 */ /* 0x000fe40000000000 */
[----:B------:R-:W-:-:S05]  /*0340*/  FSEL R3, R14, RZ, P1 ;  /* 0x000000ff0e037208 */ /* 0x000fca0000800000 */
[----:B------:R-:W-:Y:S01]  /*0350*/  STG.E.64 desc[UR4][R4.64], R2 ;  /* 0x0000000204007986 */ /* 0x000fe2000c101b04 */
[----:B------:R-:W-:Y:S05]  /*0360*/  EXIT ;  /* 0x000000000000794d */ /* 0x000fea0003800000 */
.L_x_0:
[----:B------:R-:W-:-:S00]  /*0370*/  BRA `(.L_x_0) ;  /* 0xfffffffc00fc7947 */ /* 0x000fc0000383ffff */
[----:B------:R-:W-:-:S00]  /*0380*/  NOP ;  /* 0x0000000000007918 */ /* 0x000fc00000000000 */
[----:B------:R-:W-:-:S00]  /*0390*/  NOP ;  /* 0x0000000000007918 */ /* 0x000fc00000000000 */
[----:B------:R-:W-:-:S00]  /*03a0*/  NOP ;  /* 0x0000000000007918 */ /* 0x000fc00000000000 */
[----:B------:R-:W-:-:S00]  /*03b0*/  NOP ;  /* 0x0000000000007918 */ /* 0x000fc00000000000 */
[----:B------:R-:W-:-:S00]  /*03c0*/  NOP ;  /* 0x0000000000007918 */ /* 0x000fc00000000000 */
[----:B------:R-:W-:-:S00]  /*03d0*/  NOP ;  /* 0x0000000000007918 */ /* 0x000fc00000000000 */
[----:B------:R-:W-:-:S00]  /*03e0*/  NOP ;  /* 0x0000000000007918 */ /* 0x000fc00000000000 */
[----:B------:R-:W-:-:S00]  /*03f0*/  NOP ;  /* 0x0000000000007918 */ /* 0x000fc00000000000 */
.L_x_1:


//--------------------- .nv.global.init           --------------------------
	.section	.nv.global.init,"aw",@progbits
.nv.global.init:
	.type		_$_str,@object
	.size		_$_str,(_$_str_$_2 - _$_str)
_$_str:
        /*0000*/ 	.byte	0x5f, 0x5f, 0x43, 0x55, 0x44, 0x41, 0x5f, 0x46, 0x54, 0x5a, 0x00
	.type		_$_str_$_2,@object
	.size		_$_str_$_2,(.L_1 - _$_str_$_2)
_$_str_$_2:
        /*000b*/ 	.byte	0x5f, 0x5f, 0x43, 0x55, 0x44, 0x41, 0x5f, 0x50, 0x52, 0x45, 0x43, 0x5f, 0x53, 0x51, 0x52, 0x54
        /*001b*/ 	.byte	0x00
.L_1:


//--------------------- .nv.constant0.triton_poi_fused__native_batch_norm_legit_no_training_relu_13 --------------------------
	.section	.nv.constant0.triton_poi_fused__native_batch_norm_legit_no_training_relu_13,"a",@progbits
	.sectionflags	@""
	.align	4
.nv.constant0.triton_poi_fused__native_batch_norm_legit_no_training_relu_13:
	.zero		580
